//
// Generated by NVIDIA NVVM Compiler
//
// Compiler Build ID: CL-36424714
// Cuda compilation tools, release 13.0, V13.0.88
// Based on NVVM 20.0.0
//

.version 9.0
.target sm_100
.address_size 64

	// .globl	_Z18weightedBlurKernelPiPfS0_S_jj

.visible .entry _Z18weightedBlurKernelPiPfS0_S_jj(
	.param .u64 .ptr .align 1 _Z18weightedBlurKernelPiPfS0_S_jj_param_0,
	.param .u64 .ptr .align 1 _Z18weightedBlurKernelPiPfS0_S_jj_param_1,
	.param .u64 .ptr .align 1 _Z18weightedBlurKernelPiPfS0_S_jj_param_2,
	.param .u64 .ptr .align 1 _Z18weightedBlurKernelPiPfS0_S_jj_param_3,
	.param .u32 _Z18weightedBlurKernelPiPfS0_S_jj_param_4,
	.param .u32 _Z18weightedBlurKernelPiPfS0_S_jj_param_5
)
{
	.reg .pred 	%p<77>;
	.reg .b32 	%r<81>;
	.reg .b32 	%f<49>;
	.reg .b64 	%rd<33>;

	ld.param.u64 	%rd6, [_Z18weightedBlurKernelPiPfS0_S_jj_param_0];
	ld.param.u64 	%rd5, [_Z18weightedBlurKernelPiPfS0_S_jj_param_1];
	ld.param.u64 	%rd7, [_Z18weightedBlurKernelPiPfS0_S_jj_param_2];
	ld.param.u64 	%rd8, [_Z18weightedBlurKernelPiPfS0_S_jj_param_3];
	ld.param.u32 	%r37, [_Z18weightedBlurKernelPiPfS0_S_jj_param_4];
	ld.param.u32 	%r38, [_Z18weightedBlurKernelPiPfS0_S_jj_param_5];
	cvta.to.global.u64 	%rd1, %rd8;
	cvta.to.global.u64 	%rd2, %rd6;
	cvta.to.global.u64 	%rd3, %rd7;
	mov.u32 	%r39, %ctaid.x;
	mov.u32 	%r40, %ntid.x;
	mov.u32 	%r41, %tid.x;
	mad.lo.s32 	%r42, %r39, %r40, %r41;
	mov.u32 	%r43, %ctaid.y;
	mov.u32 	%r44, %ntid.y;
	mov.u32 	%r45, %tid.y;
	mad.lo.s32 	%r46, %r43, %r44, %r45;
	mov.u32 	%r47, %nctaid.x;
	mul.lo.s32 	%r1, %r47, %r40;
	mov.u32 	%r48, %nctaid.y;
	mul.lo.s32 	%r2, %r48, %r44;
	div.u32 	%r49, %r37, %r1;
	mul.lo.s32 	%r50, %r49, %r1;
	sub.s32 	%r3, %r37, %r50;
	setp.ne.s32 	%p7, %r3, 0;
	selp.u32 	%r51, 1, 0, %p7;
	add.s32 	%r4, %r49, %r51;
	div.u32 	%r52, %r38, %r2;
	mul.lo.s32 	%r53, %r52, %r2;
	sub.s32 	%r5, %r38, %r53;
	setp.ne.s32 	%p8, %r5, 0;
	selp.u32 	%r54, 1, 0, %p8;
	add.s32 	%r6, %r52, %r54;
	max.s32 	%r55, %r4, 1;
	mul.lo.s32 	%r79, %r55, %r42;
	max.s32 	%r56, %r6, 1;
	mul.lo.s32 	%r8, %r56, %r46;
	add.s32 	%r9, %r79, %r4;
	setp.lt.s32 	%p9, %r4, 0;
	@%p9 bra 	$L__BB0_20;
	setp.eq.s32 	%p10, %r3, 0;
	setp.le.u32 	%p11, %r37, %r1;
	or.pred  	%p1, %p11, %p10;
	add.s32 	%r10, %r8, %r6;
	setp.eq.s32 	%p12, %r5, 0;
	setp.le.u32 	%p13, %r38, %r2;
	or.pred  	%p2, %p13, %p12;
	add.s32 	%r11, %r37, -2;
	add.s32 	%r12, %r38, -2;
	mul.lo.s32 	%r13, %r38, %r37;
	mov.u32 	%r77, %r79;
$L__BB0_2:
	mov.u32 	%r14, %r77;
	setp.eq.s32 	%p14, %r14, %r9;
	and.pred  	%p15, %p1, %p14;
	@%p15 bra 	$L__BB0_20;
	setp.lt.s32 	%p16, %r6, 0;
	@%p16 bra 	$L__BB0_19;
	setp.lt.u32 	%p17, %r14, %r11;
	setp.gt.s32 	%p18, %r14, 1;
	and.pred  	%p3, %p17, %p18;
	not.pred 	%p22, %p3;
	mov.u32 	%r78, %r8;
$L__BB0_5:
	setp.eq.s32 	%p19, %r78, %r10;
	and.pred  	%p20, %p2, %p19;
	@%p20 bra 	$L__BB0_19;
	setp.ge.u32 	%p21, %r78, %r12;
	or.pred  	%p23, %p21, %p22;
	setp.lt.u32 	%p24, %r78, 2;
	or.pred  	%p25, %p23, %p24;
	@%p25 bra 	$L__BB0_18;
	mad.lo.s32 	%r16, %r78, %r37, %r14;
	add.s32 	%r17, %r16, -2;
	setp.ge.u32 	%p26, %r17, %r13;
	setp.lt.s32 	%p27, %r16, 2;
	mov.f32 	%f40, 0f00000000;
	or.pred  	%p28, %p26, %p27;
	@%p28 bra 	$L__BB0_9;
	mul.wide.u32 	%rd9, %r17, 4;
	add.s64 	%rd10, %rd2, %rd9;
	ld.global.u32 	%r57, [%rd10];
	ld.global.u32 	%r58, [%rd1];
	mul.lo.s32 	%r59, %r58, %r57;
	cvt.rn.f32.s32 	%f40, %r59;
$L__BB0_9:
	add.s32 	%r18, %r16, -1;
	setp.ge.u32 	%p29, %r18, %r13;
	setp.lt.s32 	%p30, %r16, 1;
	or.pred  	%p31, %p29, %p30;
	@%p31 bra 	$L__BB0_11;
	mul.wide.u32 	%rd11, %r18, 4;
	add.s64 	%rd12, %rd2, %rd11;
	ld.global.u32 	%r60, [%rd12];
	ld.global.u32 	%r61, [%rd1+4];
	mul.lo.s32 	%r62, %r61, %r60;
	cvt.rn.f32.s32 	%f22, %r62;
	add.f32 	%f40, %f40, %f22;
$L__BB0_11:
	setp.ge.u32 	%p32, %r16, %r13;
	setp.lt.s32 	%p33, %r16, 0;
	or.pred  	%p34, %p32, %p33;
	@%p34 bra 	$L__BB0_13;
	mul.wide.u32 	%rd13, %r16, 4;
	add.s64 	%rd14, %rd2, %rd13;
	ld.global.u32 	%r63, [%rd14];
	ld.global.u32 	%r64, [%rd1+8];
	mul.lo.s32 	%r65, %r64, %r63;
	cvt.rn.f32.s32 	%f23, %r65;
	add.f32 	%f40, %f40, %f23;
$L__BB0_13:
	add.s32 	%r19, %r16, 1;
	setp.ge.u32 	%p35, %r19, %r13;
	setp.lt.s32 	%p36, %r16, -1;
	or.pred  	%p37, %p35, %p36;
	@%p37 bra 	$L__BB0_15;
	mul.wide.u32 	%rd15, %r19, 4;
	add.s64 	%rd16, %rd2, %rd15;
	ld.global.u32 	%r66, [%rd16];
	ld.global.u32 	%r67, [%rd1+12];
	mul.lo.s32 	%r68, %r67, %r66;
	cvt.rn.f32.s32 	%f24, %r68;
	add.f32 	%f40, %f40, %f24;
$L__BB0_15:
	add.s32 	%r20, %r16, 2;
	setp.ge.u32 	%p38, %r20, %r13;
	setp.lt.s32 	%p39, %r16, -2;
	or.pred  	%p40, %p38, %p39;
	@%p40 bra 	$L__BB0_17;
	mul.wide.u32 	%rd17, %r20, 4;
	add.s64 	%rd18, %rd2, %rd17;
	ld.global.u32 	%r69, [%rd18];
	ld.global.u32 	%r70, [%rd1+16];
	mul.lo.s32 	%r71, %r70, %r69;
	cvt.rn.f32.s32 	%f25, %r71;
	add.f32 	%f40, %f40, %f25;
$L__BB0_17:
	mul.f32 	%f26, %f40, 0f3D800000;
	mul.wide.s32 	%rd19, %r16, 4;
	add.s64 	%rd20, %rd3, %rd19;
	st.global.f32 	[%rd20], %f26;
$L__BB0_18:
	add.s32 	%r21, %r78, 1;
	setp.lt.s32 	%p41, %r78, %r10;
	mov.u32 	%r78, %r21;
	@%p41 bra 	$L__BB0_5;
$L__BB0_19:
	add.s32 	%r77, %r14, 1;
	setp.lt.s32 	%p42, %r14, %r9;
	@%p42 bra 	$L__BB0_2;
$L__BB0_20:
	setp.lt.s32 	%p43, %r4, 0;
	bar.sync 	0;
	@%p43 bra 	$L__BB0_40;
	setp.eq.s32 	%p44, %r3, 0;
	setp.le.u32 	%p45, %r37, %r1;
	or.pred  	%p4, %p45, %p44;
	add.s32 	%r23, %r8, %r6;
	setp.eq.s32 	%p46, %r5, 0;
	setp.le.u32 	%p47, %r38, %r2;
	or.pred  	%p5, %p47, %p46;
	add.s32 	%r24, %r37, -2;
	add.s32 	%r25, %r38, -2;
	mul.lo.s32 	%r26, %r38, %r37;
	shl.b32 	%r27, %r37, 1;
	cvta.to.global.u64 	%rd4, %rd5;
$L__BB0_22:
	mov.u32 	%r28, %r79;
	setp.eq.s32 	%p48, %r28, %r9;
	and.pred  	%p49, %p4, %p48;
	@%p49 bra 	$L__BB0_40;
	setp.lt.s32 	%p50, %r6, 0;
	@%p50 bra 	$L__BB0_39;
	setp.lt.u32 	%p51, %r28, %r24;
	setp.gt.s32 	%p52, %r28, 1;
	and.pred  	%p6, %p51, %p52;
	not.pred 	%p56, %p6;
	mov.u32 	%r80, %r8;
$L__BB0_25:
	setp.eq.s32 	%p53, %r80, %r23;
	and.pred  	%p54, %p5, %p53;
	@%p54 bra 	$L__BB0_39;
	setp.ge.u32 	%p55, %r80, %r25;
	or.pred  	%p57, %p55, %p56;
	setp.lt.u32 	%p58, %r80, 2;
	or.pred  	%p59, %p57, %p58;
	@%p59 bra 	$L__BB0_38;
	mad.lo.s32 	%r30, %r80, %r37, %r28;
	sub.s32 	%r31, %r30, %r27;
	setp.ge.u32 	%p60, %r31, %r26;
	setp.lt.s32 	%p61, %r31, 0;
	mov.f32 	%f45, 0f00000000;
	or.pred  	%p62, %p60, %p61;
	@%p62 bra 	$L__BB0_29;
	mul.wide.u32 	%rd21, %r31, 4;
	add.s64 	%rd22, %rd3, %rd21;
	ld.global.f32 	%f28, [%rd22];
	ld.global.u32 	%r72, [%rd1];
	cvt.rn.f32.s32 	%f29, %r72;
	fma.rn.f32 	%f45, %f28, %f29, 0f00000000;
$L__BB0_29:
	sub.s32 	%r32, %r30, %r37;
	setp.ge.u32 	%p63, %r32, %r26;
	setp.lt.s32 	%p64, %r32, 0;
	or.pred  	%p65, %p63, %p64;
	@%p65 bra 	$L__BB0_31;
	mul.wide.u32 	%rd23, %r32, 4;
	add.s64 	%rd24, %rd3, %rd23;
	ld.global.f32 	%f30, [%rd24];
	ld.global.u32 	%r73, [%rd1+4];
	cvt.rn.f32.s32 	%f31, %r73;
	fma.rn.f32 	%f45, %f30, %f31, %f45;
$L__BB0_31:
	setp.ge.u32 	%p66, %r30, %r26;
	setp.lt.s32 	%p67, %r30, 0;
	or.pred  	%p68, %p66, %p67;
	@%p68 bra 	$L__BB0_33;
	mul.wide.u32 	%rd25, %r30, 4;
	add.s64 	%rd26, %rd3, %rd25;
	ld.global.f32 	%f32, [%rd26];
	ld.global.u32 	%r74, [%rd1+8];
	cvt.rn.f32.s32 	%f33, %r74;
	fma.rn.f32 	%f45, %f32, %f33, %f45;
$L__BB0_33:
	add.s32 	%r33, %r37, %r30;
	setp.ge.u32 	%p69, %r33, %r26;
	setp.lt.s32 	%p70, %r33, 0;
	or.pred  	%p71, %p69, %p70;
	@%p71 bra 	$L__BB0_35;
	mul.wide.u32 	%rd27, %r33, 4;
	add.s64 	%rd28, %rd3, %rd27;
	ld.global.f32 	%f34, [%rd28];
	ld.global.u32 	%r75, [%rd1+12];
	cvt.rn.f32.s32 	%f35, %r75;
	fma.rn.f32 	%f45, %f34, %f35, %f45;
$L__BB0_35:
	add.s32 	%r34, %r33, %r37;
	setp.ge.u32 	%p72, %r34, %r26;
	setp.lt.s32 	%p73, %r34, 0;
	or.pred  	%p74, %p72, %p73;
	@%p74 bra 	$L__BB0_37;
	mul.wide.u32 	%rd29, %r34, 4;
	add.s64 	%rd30, %rd3, %rd29;
	ld.global.f32 	%f36, [%rd30];
	ld.global.u32 	%r76, [%rd1+16];
	cvt.rn.f32.s32 	%f37, %r76;
	fma.rn.f32 	%f45, %f36, %f37, %f45;
$L__BB0_37:
	mul.f32 	%f38, %f45, 0f3D800000;
	mul.wide.s32 	%rd31, %r30, 4;
	add.s64 	%rd32, %rd4, %rd31;
	st.global.f32 	[%rd32], %f38;
$L__BB0_38:
	add.s32 	%r35, %r80, 1;
	setp.lt.s32 	%p75, %r80, %r23;
	mov.u32 	%r80, %r35;
	@%p75 bra 	$L__BB0_25;
$L__BB0_39:
	add.s32 	%r79, %r28, 1;
	setp.lt.s32 	%p76, %r28, %r9;
	@%p76 bra 	$L__BB0_22;
$L__BB0_40:
	ret;

}


// ===== COMPILED SASS (sm_100) =====

	.target	sm_100

	.elftype	@"ET_EXEC"


//--------------------- .note.nv.tkinfo           --------------------------
	.section	.note.nv.tkinfo,"",@"SHT_NOTE"
	.sectionflags	@"SHF_NOTE_NV_TKINFO"
	.tkinfo
        /*0018*/ 	.word	0x00000002
        /*0030*/ 	.string	""
        /*0030*/ 	.string	"ptxas"
        /*0030*/ 	.string	"Cuda compilation tools, release 13.0, V13.0.88"
        /*0030*/ 	.string	"Build cuda_13.0.r13.0/compiler.36424714_0"
        /*0030*/ 	.string	"-arch sm_100 -m 64 "



//--------------------- .note.nv.cuinfo           --------------------------
	.section	.note.nv.cuinfo,"",@"SHT_NOTE"
	.sectionflags	@"SHF_NOTE_NV_CUINFO"
        /*0018*/ 	.short	0x0002
        /*001a*/ 	.short	0x0064
        /*001c*/ 	.short	0x0082
	.zero		2


//--------------------- .nv.info                  --------------------------
	.section	.nv.info,"",@"SHT_CUDA_INFO"
	.align	4


	//----- nvinfo : EIATTR_REGCOUNT
	.align		4
        /*0000*/ 	.byte	0x04, 0x2f
        /*0002*/ 	.short	(.L_1 - .L_0)
	.align		4
.L_0:
        /*0004*/ 	.word	index@(_Z18weightedBlurKernelPiPfS0_S_jj)
        /*0008*/ 	.word	0x00000020


	//----- nvinfo : EIATTR_FRAME_SIZE
	.align		4
.L_1:
        /*000c*/ 	.byte	0x04, 0x11
        /*000e*/ 	.short	(.L_3 - .L_2)
	.align		4
.L_2:
        /*0010*/ 	.word	index@(_Z18weightedBlurKernelPiPfS0_S_jj)
        /*0014*/ 	.word	0x00000000


	//----- nvinfo : EIATTR_MIN_STACK_SIZE
	.align		4
.L_3:
        /*0018*/ 	.byte	0x04, 0x12
        /*001a*/ 	.short	(.L_5 - .L_4)
	.align		4
.L_4:
        /*001c*/ 	.word	index@(_Z18weightedBlurKernelPiPfS0_S_jj)
        /*0020*/ 	.word	0x00000000
.L_5:


//--------------------- .nv.compat                --------------------------
	.section	.nv.compat,"",@"SHT_CUDA_COMPAT_INFO"
	.align	4
        /*0000*/ 	.byte	0x02, 0x09, 0x00, 0x00, 0x02, 0x02, 0x01, 0x00, 0x02, 0x05, 0x05, 0x00, 0x03, 0x07, 0x01, 0x01
        /*0010*/ 	.byte	0x02, 0x03, 0x00, 0x00, 0x02, 0x06, 0x01, 0x00, 0x04, 0x0b, 0x08, 0x00, 0x09, 0x00, 0x00, 0x00
        /*0020*/ 	.byte	0x00, 0x00, 0x00, 0x00


//--------------------- .nv.info._Z18weightedBlurKernelPiPfS0_S_jj --------------------------
	.section	.nv.info._Z18weightedBlurKernelPiPfS0_S_jj,"",@"SHT_CUDA_INFO"
	.sectionflags	@""
	.align	4


	//----- nvinfo : EIATTR_CUDA_API_VERSION
	.align		4
        /*0000*/ 	.byte	0x04, 0x37
        /*0002*/ 	.short	(.L_7 - .L_6)
.L_6:
        /*0004*/ 	.word	0x00000082


	//----- nvinfo : EIATTR_KPARAM_INFO
	.align		4
.L_7:
        /*0008*/ 	.byte	0x04, 0x17
        /*000a*/ 	.short	(.L_9 - .L_8)
.L_8:
        /*000c*/ 	.word	0x00000000
        /*0010*/ 	.short	0x0005
        /*0012*/ 	.short	0x0024
        /*0014*/ 	.byte	0x00, 0xf0, 0x11, 0x00


	//----- nvinfo : EIATTR_KPARAM_INFO
	.align		4
.L_9:
        /*0018*/ 	.byte	0x04, 0x17
        /*001a*/ 	.short	(.L_11 - .L_10)
.L_10:
        /*001c*/ 	.word	0x00000000
        /*0020*/ 	.short	0x0004
        /*0022*/ 	.short	0x0020
        /*0024*/ 	.byte	0x00, 0xf0, 0x11, 0x00


	//----- nvinfo : EIATTR_KPARAM_INFO
	.align		4
.L_11:
        /*0028*/ 	.byte	0x04, 0x17
        /*002a*/ 	.short	(.L_13 - .L_12)
.L_12:
        /*002c*/ 	.word	0x00000000
        /*0030*/ 	.short	0x0003
        /*0032*/ 	.short	0x0018
        /*0034*/ 	.byte	0x00, 0xf5, 0x21, 0x00


	//----- nvinfo : EIATTR_KPARAM_INFO
	.align		4
.L_13:
        /*0038*/ 	.byte	0x04, 0x17
        /*003a*/ 	.short	(.L_15 - .L_14)
.L_14:
        /*003c*/ 	.word	0x00000000
        /*0040*/ 	.short	0x0002
        /*0042*/ 	.short	0x0010
        /*0044*/ 	.byte	0x00, 0xf5, 0x21, 0x00


	//----- nvinfo : EIATTR_KPARAM_INFO
	.align		4
.L_15:
        /*0048*/ 	.byte	0x04, 0x17
        /*004a*/ 	.short	(.L_17 - .L_16)
.L_16:
        /*004c*/ 	.word	0x00000000
        /*0050*/ 	.short	0x0001
        /*0052*/ 	.short	0x0008
        /*0054*/ 	.byte	0x00, 0xf5, 0x21, 0x00


	//----- nvinfo : EIATTR_KPARAM_INFO
	.align		4
.L_17:
        /*0058*/ 	.byte	0x04, 0x17
        /*005a*/ 	.short	(.L_19 - .L_18)
.L_18:
        /*005c*/ 	.word	0x00000000
        /*0060*/ 	.short	0x0000
        /*0062*/ 	.short	0x0000
        /*0064*/ 	.byte	0x00, 0xf5, 0x21, 0x00


	//----- nvinfo : EIATTR_SPARSE_MMA_MASK
	.align		4
.L_19:
        /*0068*/ 	.byte	0x03, 0x50
        /*006a*/ 	.short	0x0000


	//----- nvinfo : EIATTR_MAXREG_COUNT
	.align		4
        /*006c*/ 	.byte	0x03, 0x1b
        /*006e*/ 	.short	0x00ff


	//----- nvinfo : EIATTR_NUM_BARRIERS
	.align		4
        /*0070*/ 	.byte	0x02, 0x4c
        /*0072*/ 	.byte	0x01
	.zero		1


	//----- nvinfo : EIATTR_MERCURY_ISA_VERSION
	.align		4
        /*0074*/ 	.byte	0x03, 0x5f
        /*0076*/ 	.short	0x0101


	//----- nvinfo : EIATTR_VRC_CTA_INIT_COUNT
	.align		4
        /*0078*/ 	.byte	0x02, 0x4a
	.zero		1
	.zero		1


	//----- nvinfo : EIATTR_EXIT_INSTR_OFFSETS
	.align		4
        /*007c*/ 	.byte	0x04, 0x1c
        /*007e*/ 	.short	(.L_21 - .L_20)


	//   ....[0]....
.L_20:
        /*0080*/ 	.word	0x00000a30


	//   ....[1]....
        /*0084*/ 	.word	0x00000af0


	//   ....[2]....
        /*0088*/ 	.word	0x00000fc0


	//----- nvinfo : EIATTR_CRS_STACK_SIZE
	.align		4
.L_21:
        /*008c*/ 	.byte	0x04, 0x1e
        /*008e*/ 	.short	(.L_23 - .L_22)
.L_22:
        /*0090*/ 	.word	0x00000000


	//----- nvinfo : EIATTR_CBANK_PARAM_SIZE
	.align		4
.L_23:
        /*0094*/ 	.byte	0x03, 0x19
        /*0096*/ 	.short	0x0028


	//----- nvinfo : EIATTR_PARAM_CBANK
	.align		4
        /*0098*/ 	.byte	0x04, 0x0a
        /*009a*/ 	.short	(.L_25 - .L_24)
	.align		4
.L_24:
        /*009c*/ 	.word	index@(.nv.constant0._Z18weightedBlurKernelPiPfS0_S_jj)
        /*00a0*/ 	.short	0x0380
        /*00a2*/ 	.short	0x0028


	//----- nvinfo : EIATTR_SW_WAR
	.align		4
.L_25:
        /*00a4*/ 	.byte	0x04, 0x36
        /*00a6*/ 	.short	(.L_27 - .L_26)
.L_26:
        /*00a8*/ 	.word	0x00000008
.L_27:


//--------------------- .nv.callgraph             --------------------------
	.section	.nv.callgraph,"",@"SHT_CUDA_CALLGRAPH"
	.align	4
	.sectionentsize	8
	.align		4
        /*0000*/ 	.word	0x00000000
	.align		4
        /*0004*/ 	.word	0xffffffff
	.align		4
        /*0008*/ 	.word	0x00000000
	.align		4
        /*000c*/ 	.word	0xfffffffe
	.align		4
        /*0010*/ 	.word	0x00000000
	.align		4
        /*0014*/ 	.word	0xfffffffd
	.align		4
        /*0018*/ 	.word	0x00000000
	.align		4
        /*001c*/ 	.word	0xfffffffc


//--------------------- .text._Z18weightedBlurKernelPiPfS0_S_jj --------------------------
	.section	.text._Z18weightedBlurKernelPiPfS0_S_jj,"ax",@progbits
	.align	128
        .global         _Z18weightedBlurKernelPiPfS0_S_jj
        .type           _Z18weightedBlurKernelPiPfS0_S_jj,@function
        .size           _Z18weightedBlurKernelPiPfS0_S_jj,(.L_x_15 - _Z18weightedBlurKernelPiPfS0_S_jj)
        .other          _Z18weightedBlurKernelPiPfS0_S_jj,@"STO_CUDA_ENTRY STV_DEFAULT"
_Z18weightedBlurKernelPiPfS0_S_jj:
.text._Z18weightedBlurKernelPiPfS0_S_jj:
[----:B------:R-:W-:Y:S08]  /*0000*/  LDC R1, c[0x0][0x37c] ;  /* 0x0000df00ff017b82 */ /* 0x000ff00000000800 */
[----:B------:R-:W0:Y:S01]  /*0010*/  LDC R8, c[0x0][0x360] ;  /* 0x0000d800ff087b82 */ /* 0x000e220000000800 */
[----:B------:R-:W1:Y:S01]  /*0020*/  S2R R12, SR_TID.Y ;  /* 0x00000000000c7919 */ /* 0x000e620000002200 */
[----:B------:R-:W2:Y:S06]  /*0030*/  LDCU.64 UR8, c[0x0][0x358] ;  /* 0x00006b00ff0877ac */ /* 0x000eac0008000a00 */
[----:B------:R-:W3:Y:S01]  /*0040*/  LDC R7, c[0x0][0x364] ;  /* 0x0000d900ff077b82 */ /* 0x000ee20000000800 */
[----:B------:R-:W0:Y:S01]  /*0050*/  LDCU UR4, c[0x0][0x370] ;  /* 0x00006e00ff0477ac */ /* 0x000e220008000800 */
[----:B------:R-:W3:Y:S06]  /*0060*/  LDCU UR5, c[0x0][0x374] ;  /* 0x00006e80ff0577ac */ /* 0x000eec0008000800 */
[----:B------:R-:W-:Y:S08]  /*0070*/  S2UR UR6, SR_CTAID.X ;  /* 0x00000000000679c3 */ /* 0x000ff00000002500 */
[----:B------:R-:W1:Y:S01]  /*0080*/  S2UR UR7, SR_CTAID.Y ;  /* 0x00000000000779c3 */ /* 0x000e620000002600 */
[----:B0-----:R-:W-:-:S04]  /*0090*/  IMAD R0, R8, UR4, RZ ;  /* 0x0000000408007c24 */ /* 0x001fc8000f8e02ff */
[----:B------:R-:W0:Y:S01]  /*00a0*/  I2F.U32.RP R3, R0 ;  /* 0x0000000000037306 */ /* 0x000e220000209000 */
[C---:B---3--:R-:W-:Y:S01]  /*00b0*/  IMAD R2, R7.reuse, UR5, RZ ;  /* 0x0000000507027c24 */ /* 0x048fe2000f8e02ff */
[----:B------:R-:W3:Y:S01]  /*00c0*/  LDCU.64 UR4, c[0x0][0x3a0] ;  /* 0x00007400ff0477ac */ /* 0x000ee20008000a00 */
[----:B------:R-:W-:Y:S01]  /*00d0*/  IMAD.MOV R9, RZ, RZ, -R0 ;  /* 0x000000ffff097224 */ /* 0x000fe200078e0a00 */
[----:B------:R-:W-:Y:S01]  /*00e0*/  ISETP.NE.U32.AND P2, PT, R0, RZ, PT ;  /* 0x000000ff0000720c */ /* 0x000fe20003f45070 */
[----:B------:R-:W-:Y:S01]  /*00f0*/  IMAD.MOV R13, RZ, RZ, -R2 ;  /* 0x000000ffff0d7224 */ /* 0x000fe200078e0a02 */
[----:B------:R-:W-:Y:S02]  /*0100*/  ISETP.NE.U32.AND P5, PT, R2, RZ, PT ;  /* 0x000000ff0200720c */ /* 0x000fe40003fa5070 */
[----:B------:R-:W4:Y:S08]  /*0110*/  I2F.U32.RP R6, R2 ;  /* 0x0000000200067306 */ /* 0x000f300000209000 */
[----:B0-----:R-:W0:Y:S01]  /*0120*/  MUFU.RCP R3, R3 ;  /* 0x0000000300037308 */ /* 0x001e220000001000 */
[----:B-1----:R-:W-:-:S07]  /*0130*/  IMAD R7, R7, UR7, R12 ;  /* 0x0000000707077c24 */ /* 0x002fce000f8e020c */
[----:B----4-:R-:W1:Y:S01]  /*0140*/  MUFU.RCP R6, R6 ;  /* 0x0000000600067308 */ /* 0x010e620000001000 */
[----:B0-----:R-:W-:-:S07]  /*0150*/  VIADD R4, R3, 0xffffffe ;  /* 0x0ffffffe03047836 */ /* 0x001fce0000000000 */
[----:B------:R0:W4:Y:S01]  /*0160*/  F2I.FTZ.U32.TRUNC.NTZ R5, R4 ;  /* 0x0000000400057305 */ /* 0x000122000021f000 */
[----:B-1----:R-:W-:-:S07]  /*0170*/  VIADD R10, R6, 0xffffffe ;  /* 0x0ffffffe060a7836 */ /* 0x002fce0000000000 */
[----:B------:R1:W5:Y:S01]  /*0180*/  F2I.FTZ.U32.TRUNC.NTZ R11, R10 ;  /* 0x0000000a000b7305 */ /* 0x000362000021f000 */
[----:B0-----:R-:W-:Y:S02]  /*0190*/  HFMA2 R4, -RZ, RZ, 0, 0 ;  /* 0x00000000ff047431 */ /* 0x001fe400000001ff */
[----:B----4-:R-:W-:Y:S02]  /*01a0*/  IMAD R3, R9, R5, RZ ;  /* 0x0000000509037224 */ /* 0x010fe400078e02ff */
[----:B-1----:R-:W-:Y:S02]  /*01b0*/  IMAD.MOV.U32 R10, RZ, RZ, RZ ;  /* 0x000000ffff0a7224 */ /* 0x002fe400078e00ff */
[----:B------:R-:W-:-:S04]  /*01c0*/  IMAD.HI.U32 R4, R5, R3, R4 ;  /* 0x0000000305047227 */ /* 0x000fc800078e0004 */
[----:B-----5:R-:W-:-:S04]  /*01d0*/  IMAD R9, R13, R11, RZ ;  /* 0x0000000b0d097224 */ /* 0x020fc800078e02ff */
[----:B------:R-:W-:Y:S02]  /*01e0*/  IMAD.HI.U32 R10, R11, R9, R10 ;  /* 0x000000090b0a7227 */ /* 0x000fe400078e000a */
[----:B------:R-:W0:Y:S02]  /*01f0*/  S2R R11, SR_TID.X ;  /* 0x00000000000b7919 */ /* 0x000e240000002100 */
[----:B---3--:R-:W-:-:S04]  /*0200*/  IMAD.HI.U32 R9, R4, UR4, RZ ;  /* 0x0000000404097c27 */ /* 0x008fc8000f8e00ff */
[----:B------:R-:W-:Y:S02]  /*0210*/  IMAD.MOV R3, RZ, RZ, -R9 ;  /* 0x000000ffff037224 */ /* 0x000fe400078e0a09 */
[----:B------:R-:W-:-:S04]  /*0220*/  IMAD.HI.U32 R10, R10, UR5, RZ ;  /* 0x000000050a0a7c27 */ /* 0x000fc8000f8e00ff */
[----:B------:R-:W-:Y:S02]  /*0230*/  IMAD R3, R0, R3, UR4 ;  /* 0x0000000400037e24 */ /* 0x000fe4000f8e0203 */
[----:B------:R-:W-:-:S03]  /*0240*/  IMAD.MOV R5, RZ, RZ, -R10 ;  /* 0x000000ffff057224 */ /* 0x000fc600078e0a0a */
[----:B------:R-:W-:Y:S01]  /*0250*/  ISETP.GE.U32.AND P0, PT, R3, R0, PT ;  /* 0x000000000300720c */ /* 0x000fe20003f06070 */
[----:B------:R-:W-:-:S05]  /*0260*/  IMAD R5, R2, R5, UR5 ;  /* 0x0000000502057e24 */ /* 0x000fca000f8e0205 */
[----:B------:R-:W-:-:S07]  /*0270*/  ISETP.GE.U32.AND P3, PT, R5, R2, PT ;  /* 0x000000020500720c */ /* 0x000fce0003f66070 */
[----:B------:R-:W-:Y:S01]  /*0280*/  @P0 IADD3 R3, PT, PT, -R0, R3, RZ ;  /* 0x0000000300030210 */ /* 0x000fe20007ffe1ff */
[----:B------:R-:W-:Y:S02]  /*0290*/  @P0 VIADD R9, R9, 0x1 ;  /* 0x0000000109090836 */ /* 0x000fe40000000000 */
[----:B0-----:R-:W-:Y:S01]  /*02a0*/  IMAD R8, R8, UR6, R11 ;  /* 0x0000000608087c24 */ /* 0x001fe2000f8e020b */
[----:B------:R-:W-:Y:S02]  /*02b0*/  ISETP.GE.U32.AND P1, PT, R3, R0, PT ;  /* 0x000000000300720c */ /* 0x000fe40003f26070 */
[----:B------:R-:W-:Y:S02]  /*02c0*/  @P3 IMAD.IADD R5, R5, 0x1, -R2 ;  /* 0x0000000105053824 */ /* 0x000fe400078e0a02 */
[----:B------:R-:W-:-:S03]  /*02d0*/  @P3 VIADD R10, R10, 0x1 ;  /* 0x000000010a0a3836 */ /* 0x000fc60000000000 */
[----:B------:R-:W-:-:S06]  /*02e0*/  ISETP.GE.U32.AND P4, PT, R5, R2, PT ;  /* 0x000000020500720c */ /* 0x000fcc0003f86070 */
[----:B------:R-:W-:Y:S02]  /*02f0*/  @P1 IADD3 R9, PT, PT, R9, 0x1, RZ ;  /* 0x0000000109091810 */ /* 0x000fe40007ffe0ff */
[----:B------:R-:W-:-:S05]  /*0300*/  @!P2 LOP3.LUT R9, RZ, R0, RZ, 0x33, !PT ;  /* 0x00000000ff09a212 */ /* 0x000fca00078e33ff */
[----:B------:R-:W-:Y:S02]  /*0310*/  IMAD.MOV R3, RZ, RZ, -R9 ;  /* 0x000000ffff037224 */ /* 0x000fe400078e0a09 */
[----:B------:R-:W-:Y:S01]  /*0320*/  @P4 VIADD R10, R10, 0x1 ;  /* 0x000000010a0a4836 */ /* 0x000fe20000000000 */
[----:B------:R-:W-:Y:S01]  /*0330*/  @!P5 LOP3.LUT R10, RZ, R2, RZ, 0x33, !PT ;  /* 0x00000002ff0ad212 */ /* 0x000fe200078e33ff */
[----:B------:R-:W-:-:S04]  /*0340*/  IMAD R3, R0, R3, UR4 ;  /* 0x0000000400037e24 */ /* 0x000fc8000f8e0203 */
[----:B------:R-:W-:Y:S01]  /*0350*/  IMAD.MOV R5, RZ, RZ, -R10 ;  /* 0x000000ffff057224 */ /* 0x000fe200078e0a0a */
[----:B------:R-:W-:Y:S01]  /*0360*/  ISETP.NE.AND P0, PT, R3, RZ, PT ;  /* 0x000000ff0300720c */ /* 0x000fe20003f05270 */
[----:B------:R-:W-:Y:S02]  /*0370*/  VIADD R6, R10, 0x1 ;  /* 0x000000010a067836 */ /* 0x000fe40000000000 */
[----:B------:R-:W-:Y:S01]  /*0380*/  IMAD R4, R2, R5, UR5 ;  /* 0x0000000502047e24 */ /* 0x000fe2000f8e0205 */
[----:B------:R-:W-:-:S04]  /*0390*/  IADD3 R5, PT, PT, R9, 0x1, RZ ;  /* 0x0000000109057810 */ /* 0x000fc80007ffe0ff */
[----:B------:R-:W-:-:S05]  /*03a0*/  ISETP.NE.AND P1, PT, R4, RZ, PT ;  /* 0x000000ff0400720c */ /* 0x000fca0003f25270 */
[----:B------:R-:W-:-:S05]  /*03b0*/  @!P0 IMAD.MOV R5, RZ, RZ, R9 ;  /* 0x000000ffff058224 */ /* 0x000fca00078e0209 */
[C---:B------:R-:W-:Y:S02]  /*03c0*/  ISETP.GE.AND P0, PT, R5.reuse, RZ, PT ;  /* 0x000000ff0500720c */ /* 0x040fe40003f06270 */
[----:B------:R-:W-:Y:S01]  /*03d0*/  VIMNMX R9, PT, PT, R5, 0x1, !PT ;  /* 0x0000000105097848 */ /* 0x000fe20007fe0100 */
[----:B------:R-:W-:-:S04]  /*03e0*/  @!P1 IMAD.MOV R6, RZ, RZ, R10 ;  /* 0x000000ffff069224 */ /* 0x000fc800078e020a */
[----:B------:R-:W-:Y:S01]  /*03f0*/  IMAD R8, R8, R9, RZ ;  /* 0x0000000908087224 */ /* 0x000fe200078e02ff */
[----:B------:R-:W-:-:S04]  /*0400*/  VIMNMX R10, PT, PT, R6, 0x1, !PT ;  /* 0x00000001060a7848 */ /* 0x000fc80007fe0100 */
[----:B------:R-:W-:Y:S01]  /*0410*/  IADD3 R9, PT, PT, R8, R5, RZ ;  /* 0x0000000508097210 */ /* 0x000fe20007ffe0ff */
[----:B------:R-:W-:Y:S01]  /*0420*/  IMAD R7, R7, R10, RZ ;  /* 0x0000000a07077224 */ /* 0x000fe200078e02ff */
[----:B--2---:R-:W-:Y:S06]  /*0430*/  @!P0 BRA `(.L_x_0) ;  /* 0x0000000400748947 */ /* 0x004fec0003800000 */
[----:B------:R-:W-:Y:S01]  /*0440*/  ISETP.NE.AND P1, PT, R4, RZ, PT ;  /* 0x000000ff0400720c */ /* 0x000fe20003f25270 */
[----:B------:R-:W-:Y:S01]  /*0450*/  BSSY.RECONVERGENT B0, `(.L_x_0) ;  /* 0x000005b000007945 */ /* 0x000fe20003800200 */
[----:B------:R-:W-:Y:S01]  /*0460*/  ISETP.NE.AND P0, PT, R3, RZ, PT ;  /* 0x000000ff0300720c */ /* 0x000fe20003f05270 */
[----:B------:R-:W-:Y:S01]  /*0470*/  IMAD.IADD R10, R6, 0x1, R7 ;  /* 0x00000001060a7824 */ /* 0x000fe200078e0207 */
[----:B------:R-:W-:Y:S01]  /*0480*/  ISETP.GE.U32.OR P1, PT, R2, UR5, !P1 ;  /* 0x0000000502007c0c */ /* 0x000fe2000cf26470 */
[----:B------:R-:W-:Y:S01]  /*0490*/  IMAD.MOV.U32 R12, RZ, RZ, R8 ;  /* 0x000000ffff0c7224 */ /* 0x000fe200078e0008 */
[----:B------:R-:W-:Y:S02]  /*04a0*/  UIADD3 UR6, UPT, UPT, UR4, -0x2, URZ ;  /* 0xfffffffe04067890 */ /* 0x000fe4000fffe0ff */
[----:B------:R-:W-:Y:S01]  /*04b0*/  ISETP.GE.U32.OR P0, PT, R0, UR4, !P0 ;  /* 0x0000000400007c0c */ /* 0x000fe2000c706470 */
[----:B------:R-:W0:Y:S01]  /*04c0*/  LDCU UR10, c[0x0][0x3a0] ;  /* 0x00007400ff0a77ac */ /* 0x000e220008000800 */
[----:B------:R-:W-:-:S02]  /*04d0*/  UIADD3 UR7, UPT, UPT, UR5, -0x2, URZ ;  /* 0xfffffffe05077890 */ /* 0x000fc4000fffe0ff */
[----:B------:R-:W-:-:S12]  /*04e0*/  UIMAD UR4, UR4, UR5, URZ ;  /* 0x00000005040472a4 */ /* 0x000fd8000f8e02ff */
.L_x_7:
[----:B------:R-:W-:-:S13]  /*04f0*/  ISETP.EQ.AND P2, PT, R12, R9, PT ;  /* 0x000000090c00720c */ /* 0x000fda0003f42270 */
[----:B-12---:R-:W-:Y:S05]  /*0500*/  @P0 BRA P2, `(.L_x_1) ;  /* 0x00000004003c0947 */ /* 0x006fea0001000000 */
[----:B------:R-:W-:-:S13]  /*0510*/  ISETP.GE.AND P2, PT, R6, RZ, PT ;  /* 0x000000ff0600720c */ /* 0x000fda0003f46270 */
[----:B------:R-:W-:Y:S05]  /*0520*/  @!P2 BRA `(.L_x_2) ;  /* 0x000000040028a947 */ /* 0x000fea0003800000 */
[----:B------:R-:W1:Y:S01]  /*0530*/  LDC.64 R14, c[0x0][0x390] ;  /* 0x0000e400ff0e7b82 */ /* 0x000e620000000a00 */
[C---:B------:R-:W-:Y:S01]  /*0540*/  ISETP.GT.AND P2, PT, R12.reuse, 0x1, PT ;  /* 0x000000010c00780c */ /* 0x040fe20003f44270 */
[----:B------:R-:W-:Y:S01]  /*0550*/  BSSY.RECONVERGENT B1, `(.L_x_2) ;  /* 0x0000047000017945 */ /* 0x000fe20003800200 */
[----:B------:R-:W-:Y:S02]  /*0560*/  IMAD.MOV.U32 R11, RZ, RZ, R7 ;  /* 0x000000ffff0b7224 */ /* 0x000fe400078e0007 */
[----:B------:R-:W-:-:S13]  /*0570*/  ISETP.LT.U32.AND P2, PT, R12, UR6, P2 ;  /* 0x000000060c007c0c */ /* 0x000fda0009741070 */
.L_x_6:
[----:B------:R-:W-:-:S13]  /*0580*/  ISETP.EQ.AND P3, PT, R11, R10, PT ;  /* 0x0000000a0b00720c */ /* 0x000fda0003f62270 */
[----:B--2---:R-:W-:Y:S05]  /*0590*/  @P1 BRA P3, `(.L_x_3) ;  /* 0x0000000400081947 */ /* 0x004fea0001800000 */
[C---:B------:R-:W-:Y:S01]  /*05a0*/  ISETP.GE.U32.OR P3, PT, R11.reuse, UR7, !P2 ;  /* 0x000000070b007c0c */ /* 0x040fe2000d766470 */
[----:B------:R-:W-:Y:S03]  /*05b0*/  BSSY.RECONVERGENT B2, `(.L_x_4) ;  /* 0x000003d000027945 */ /* 0x000fe60003800200 */
[----:B------:R-:W-:-:S13]  /*05c0*/  ISETP.LT.U32.OR P3, PT, R11, 0x2, P3 ;  /* 0x000000020b00780c */ /* 0x000fda0001f61470 */
[----:B------:R-:W-:Y:S05]  /*05d0*/  @P3 BRA `(.L_x_5) ;  /* 0x0000000000e83947 */ /* 0x000fea0003800000 */
[----:B0-----:R-:W-:-:S05]  /*05e0*/  IMAD R23, R11, UR10, R12 ;  /* 0x0000000a0b177c24 */ /* 0x001fca000f8e020c */
[C---:B------:R-:W-:Y:S02]  /*05f0*/  ISETP.GE.AND P6, PT, R23.reuse, 0x2, PT ;  /* 0x000000021700780c */ /* 0x040fe40003fc6270 */
[----:B------:R-:W-:-:S04]  /*0600*/  IADD3 R25, PT, PT, R23, -0x2, RZ ;  /* 0xfffffffe17197810 */ /* 0x000fc80007ffe0ff */
[----:B------:R-:W-:-:S13]  /*0610*/  ISETP.GE.U32.OR P6, PT, R25, UR4, !P6 ;  /* 0x0000000419007c0c */ /* 0x000fda000f7c6470 */
[----:B------:R-:W0:Y:S08]  /*0620*/  @!P6 LDC.64 R16, c[0x0][0x380] ;  /* 0x0000e000ff10eb82 */ /* 0x000e300000000a00 */
[----:B------:R-:W2:Y:S01]  /*0630*/  @!P6 LDC.64 R18, c[0x0][0x398] ;  /* 0x0000e600ff12eb82 */ /* 0x000ea20000000a00 */
[----:B0-----:R-:W-:-:S06]  /*0640*/  @!P6 IMAD.WIDE.U32 R24, R25, 0x4, R16 ;  /* 0x000000041918e825 */ /* 0x001fcc00078e0010 */
[----:B------:R-:W3:Y:S04]  /*0650*/  @!P6 LDG.E R24, desc[UR8][R24.64] ;  /* 0x000000081818e981 */ /* 0x000ee8000c1e1900 */
[----:B--2---:R-:W3:Y:S01]  /*0660*/  @!P6 LDG.E R19, desc[UR8][R18.64] ;  /* 0x000000081213e981 */ /* 0x004ee2000c1e1900 */
[C---:B------:R-:W-:Y:S01]  /*0670*/  VIADD R13, R23.reuse, 0xffffffff ;  /* 0xffffffff170d7836 */ /* 0x040fe20000000000 */
[C---:B------:R-:W-:Y:S01]  /*0680*/  ISETP.GE.AND P5, PT, R23.reuse, 0x1, PT ;  /* 0x000000011700780c */ /* 0x040fe20003fa6270 */
[C---:B------:R-:W-:Y:S01]  /*0690*/  VIADD R21, R23.reuse, 0x1 ;  /* 0x0000000117157836 */ /* 0x040fe20000000000 */
[----:B------:R-:W-:Y:S02]  /*06a0*/  ISETP.GE.AND P3, PT, R23, -0x1, PT ;  /* 0xffffffff1700780c */ /* 0x000fe40003f66270 */
[----:B------:R-:W-:-:S02]  /*06b0*/  ISETP.GE.U32.OR P5, PT, R13, UR4, !P5 ;  /* 0x000000040d007c0c */ /* 0x000fc4000efa6470 */
[----:B------:R-:W-:Y:S02]  /*06c0*/  ISETP.GE.U32.OR P3, PT, R21, UR4, !P3 ;  /* 0x0000000415007c0c */ /* 0x000fe4000df66470 */
[----:B------:R-:W-:-:S09]  /*06d0*/  ISETP.GE.AND P4, PT, R23, RZ, PT ;  /* 0x000000ff1700720c */ /* 0x000fd20003f86270 */
[----:B------:R-:W0:Y:S01]  /*06e0*/  @!P5 LDC.64 R16, c[0x0][0x380] ;  /* 0x0000e000ff10db82 */ /* 0x000e220000000a00 */
[----:B------:R-:W-:-:S07]  /*06f0*/  ISETP.GE.U32.OR P4, PT, R23, UR4, !P4 ;  /* 0x0000000417007c0c */ /* 0x000fce000e786470 */
[----:B------:R-:W2:Y:S01]  /*0700*/  @!P3 LDC.64 R28, c[0x0][0x380] ;  /* 0x0000e000ff1cbb82 */ /* 0x000ea20000000a00 */
[----:B0-----:R-:W-:-:S04]  /*0710*/  @!P5 IMAD.WIDE.U32 R16, R13, 0x4, R16 ;  /* 0x000000040d10d825 */ /* 0x001fc800078e0010 */
[----:B------:R-:W-:Y:S01]  /*0720*/  IMAD.MOV.U32 R13, RZ, RZ, RZ ;  /* 0x000000ffff0d7224 */ /* 0x000fe200078e00ff */
[----:B------:R0:W4:Y:S01]  /*0730*/  @!P5 LDG.E R22, desc[UR8][R16.64] ;  /* 0x000000081016d981 */ /* 0x000122000c1e1900 */
[----:B--2---:R-:W-:Y:S01]  /*0740*/  @!P3 IMAD.WIDE.U32 R28, R21, 0x4, R28 ;  /* 0x00000004151cb825 */ /* 0x004fe200078e001c */
[----:B------:R-:W-:Y:S01]  /*0750*/  IADD3 R21, PT, PT, R23, 0x2, RZ ;  /* 0x0000000217157810 */ /* 0x000fe20007ffe0ff */
[----:B------:R-:W2:Y:S04]  /*0760*/  @!P4 LDC.64 R26, c[0x0][0x398] ;  /* 0x0000e600ff1acb82 */ /* 0x000ea80000000a00 */
[----:B------:R-:W5:Y:S04]  /*0770*/  @!P3 LDG.E R28, desc[UR8][R28.64] ;  /* 0x000000081c1cb981 */ /* 0x000f68000c1e1900 */
[----:B0-----:R-:W0:Y:S01]  /*0780*/  @!P5 LDC.64 R16, c[0x0][0x398] ;  /* 0x0000e600ff10db82 */ /* 0x001e220000000a00 */
[----:B--2---:R-:W2:Y:S01]  /*0790*/  @!P4 LDG.E R27, desc[UR8][R26.64+0x8] ;  /* 0x000008081a1bc981 */ /* 0x004ea2000c1e1900 */
[----:B---3--:R-:W-:-:S06]  /*07a0*/  @!P6 IMAD R24, R24, R19, RZ ;  /* 0x000000131818e224 */ /* 0x008fcc00078e02ff */
[----:B------:R-:W3:Y:S01]  /*07b0*/  @!P4 LDC.64 R18, c[0x0][0x380] ;  /* 0x0000e000ff12cb82 */ /* 0x000ee20000000a00 */
[----:B------:R-:W-:Y:S02]  /*07c0*/  @!P6 I2FP.F32.S32 R13, R24 ;  /* 0x00000018000de245 */ /* 0x000fe40000201400 */
[----:B------:R-:W-:-:S04]  /*07d0*/  ISETP.GE.AND P6, PT, R23, -0x2, PT ;  /* 0xfffffffe1700780c */ /* 0x000fc80003fc6270 */
[----:B------:R-:W-:Y:S01]  /*07e0*/  ISETP.GE.U32.OR P6, PT, R21, UR4, !P6 ;  /* 0x0000000415007c0c */ /* 0x000fe2000f7c6470 */
[----:B---3--:R-:W-:-:S12]  /*07f0*/  @!P4 IMAD.WIDE.U32 R24, R23, 0x4, R18 ;  /* 0x000000041718c825 */ /* 0x008fd800078e0012 */
[----:B------:R-:W3:Y:S01]  /*0800*/  @!P6 LDC.64 R18, c[0x0][0x380] ;  /* 0x0000e000ff12eb82 */ /* 0x000ee20000000a00 */
[----:B------:R-:W2:Y:S04]  /*0810*/  @!P4 LDG.E R24, desc[UR8][R24.64] ;  /* 0x000000081818c981 */ /* 0x000ea8000c1e1900 */
[----:B0-----:R0:W4:Y:S03]  /*0820*/  @!P5 LDG.E R25, desc[UR8][R16.64+0x4] ;  /* 0x000004081019d981 */ /* 0x001126000c1e1900 */
[----:B0-----:R-:W0:Y:S01]  /*0830*/  @!P3 LDC.64 R16, c[0x0][0x398] ;  /* 0x0000e600ff10bb82 */ /* 0x001e220000000a00 */
[----:B---3--:R-:W-:-:S06]  /*0840*/  @!P6 IMAD.WIDE.U32 R18, R21, 0x4, R18 ;  /* 0x000000041512e825 */ /* 0x008fcc00078e0012 */
[----:B------:R-:W3:Y:S01]  /*0850*/  @!P6 LDG.E R18, desc[UR8][R18.64] ;  /* 0x000000081212e981 */ /* 0x000ee2000c1e1900 */
[----:B------:R-:W1:Y:S03]  /*0860*/  @!P6 LDC.64 R20, c[0x0][0x398] ;  /* 0x0000e600ff14eb82 */ /* 0x000e660000000a00 */
[----:B0-----:R-:W5:Y:S04]  /*0870*/  @!P3 LDG.E R17, desc[UR8][R16.64+0xc] ;  /* 0x00000c081011b981 */ /* 0x001f68000c1e1900 */
[----:B-1----:R-:W3:Y:S01]  /*0880*/  @!P6 LDG.E R21, desc[UR8][R20.64+0x10] ;  /* 0x000010081415e981 */ /* 0x002ee2000c1e1900 */
[----:B--2---:R-:W-:Y:S02]  /*0890*/  @!P4 IMAD R24, R24, R27, RZ ;  /* 0x0000001b1818c224 */ /* 0x004fe400078e02ff */
[----:B----4-:R-:W-:-:S03]  /*08a0*/  @!P5 IMAD R22, R22, R25, RZ ;  /* 0x000000191616d224 */ /* 0x010fc600078e02ff */
[----:B------:R-:W-:Y:S02]  /*08b0*/  @!P4 I2FP.F32.S32 R24, R24 ;  /* 0x000000180018c245 */ /* 0x000fe40000201400 */
[----:B------:R-:W-:-:S05]  /*08c0*/  @!P5 I2FP.F32.S32 R22, R22 ;  /* 0x000000160016d245 */ /* 0x000fca0000201400 */
[----:B------:R-:W-:-:S04]  /*08d0*/  @!P5 FADD R13, R13, R22 ;  /* 0x000000160d0dd221 */ /* 0x000fc80000000000 */
[----:B------:R-:W-:Y:S01]  /*08e0*/  @!P4 FADD R13, R13, R24 ;  /* 0x000000180d0dc221 */ /* 0x000fe20000000000 */
[----:B-----5:R-:W-:-:S05]  /*08f0*/  @!P3 IMAD R28, R28, R17, RZ ;  /* 0x000000111c1cb224 */ /* 0x020fca00078e02ff */
[----:B------:R-:W-:Y:S01]  /*0900*/  @!P3 I2FP.F32.S32 R28, R28 ;  /* 0x0000001c001cb245 */ /* 0x000fe20000201400 */
[----:B---3--:R-:W-:-:S04]  /*0910*/  @!P6 IMAD R16, R18, R21, RZ ;  /* 0x000000151210e224 */ /* 0x008fc800078e02ff */
[----:B------:R-:W-:Y:S01]  /*0920*/  @!P3 FADD R13, R13, R28 ;  /* 0x0000001c0d0db221 */ /* 0x000fe20000000000 */
[----:B------:R-:W-:-:S05]  /*0930*/  @!P6 I2FP.F32.S32 R16, R16 ;  /* 0x000000100010e245 */ /* 0x000fca0000201400 */
[----:B------:R-:W-:Y:S01]  /*0940*/  @!P6 FADD R13, R13, R16 ;  /* 0x000000100d0de221 */ /* 0x000fe20000000000 */
[----:B------:R-:W-:-:S04]  /*0950*/  IMAD.WIDE R16, R23, 0x4, R14 ;  /* 0x0000000417107825 */ /* 0x000fc800078e020e */
[----:B------:R-:W-:-:S05]  /*0960*/  FMUL R13, R13, 0.0625 ;  /* 0x3d8000000d0d7820 */ /* 0x000fca0000400000 */
[----:B------:R2:W-:Y:S02]  /*0970*/  STG.E desc[UR8][R16.64], R13 ;  /* 0x0000000d10007986 */ /* 0x0005e4000c101908 */
.L_x_5:
[----:B0-----:R-:W-:Y:S05]  /*0980*/  BSYNC.RECONVERGENT B2 ;  /* 0x0000000000027941 */ /* 0x001fea0003800200 */
.L_x_4:
[C---:B------:R-:W-:Y:S01]  /*0990*/  ISETP.GE.AND P3, PT, R11.reuse, R10, PT ;  /* 0x0000000a0b00720c */ /* 0x040fe20003f66270 */
[----:B------:R-:W-:-:S12]  /*09a0*/  VIADD R11, R11, 0x1 ;  /* 0x000000010b0b7836 */ /* 0x000fd80000000000 */
[----:B------:R-:W-:Y:S05]  /*09b0*/  @!P3 BRA `(.L_x_6) ;  /* 0xfffffff800f0b947 */ /* 0x000fea000383ffff */
.L_x_3:
[----:B0-----:R-:W-:Y:S05]  /*09c0*/  BSYNC.RECONVERGENT B1 ;  /* 0x0000000000017941 */ /* 0x001fea0003800200 */
.L_x_2:
[C---:B------:R-:W-:Y:S01]  /*09d0*/  ISETP.GE.AND P2, PT, R12.reuse, R9, PT ;  /* 0x000000090c00720c */ /* 0x040fe20003f46270 */
[----:B------:R-:W-:-:S12]  /*09e0*/  VIADD R12, R12, 0x1 ;  /* 0x000000010c0c7836 */ /* 0x000fd80000000000 */
[----:B------:R-:W-:Y:S05]  /*09f0*/  @!P2 BRA `(.L_x_7) ;  /* 0xfffffff800bca947 */ /* 0x000fea000383ffff */
.L_x_1:
[----:B0-----:R-:W-:Y:S05]  /*0a00*/  BSYNC.RECONVERGENT B0 ;  /* 0x0000000000007941 */ /* 0x001fea0003800200 */
.L_x_0:
[----:B------:R-:W-:Y:S01]  /*0a10*/  BAR.SYNC.DEFER_BLOCKING 0x0 ;  /* 0x0000000000007b1d */ /* 0x000fe20000010000 */
[----:B------:R-:W-:-:S13]  /*0a20*/  ISETP.GE.AND P0, PT, R5, RZ, PT ;  /* 0x000000ff0500720c */ /* 0x000fda0003f06270 */
[----:B------:R-:W-:Y:S05]  /*0a30*/  @!P0 EXIT ;  /* 0x000000000000894d */ /* 0x000fea0003800000 */
[----:B------:R-:W0:Y:S01]  /*0a40*/  LDCU.64 UR4, c[0x0][0x3a0] ;  /* 0x00007400ff0477ac */ /* 0x000e220008000a00 */
[----:B------:R-:W-:Y:S02]  /*0a50*/  ISETP.NE.AND P0, PT, R3, RZ, PT ;  /* 0x000000ff0300720c */ /* 0x000fe40003f05270 */
[----:B------:R-:W-:Y:S01]  /*0a60*/  ISETP.NE.AND P1, PT, R4, RZ, PT ;  /* 0x000000ff0400720c */ /* 0x000fe20003f25270 */
[----:B------:R-:W3:Y:S01]  /*0a70*/  LDCU UR10, c[0x0][0x3a0] ;  /* 0x00007400ff0a77ac */ /* 0x000ee20008000800 */
[----:B0-----:R-:W-:Y:S01]  /*0a80*/  ISETP.GE.U32.OR P0, PT, R0, UR4, !P0 ;  /* 0x0000000400007c0c */ /* 0x001fe2000c706470 */
[----:B------:R-:W-:Y:S01]  /*0a90*/  IMAD.IADD R0, R6, 0x1, R7 ;  /* 0x0000000106007824 */ /* 0x000fe200078e0207 */
[----:B------:R-:W-:Y:S01]  /*0aa0*/  ISETP.GE.U32.OR P1, PT, R2, UR5, !P1 ;  /* 0x0000000502007c0c */ /* 0x000fe2000cf26470 */
[----:B------:R-:W-:Y:S02]  /*0ab0*/  UIADD3 UR6, UPT, UPT, UR4, -0x2, URZ ;  /* 0xfffffffe04067890 */ /* 0x000fe4000fffe0ff */
[----:B------:R-:W-:-:S02]  /*0ac0*/  UIADD3 UR7, UPT, UPT, UR5, -0x2, URZ ;  /* 0xfffffffe05077890 */ /* 0x000fc4000fffe0ff */
[----:B---3--:R-:W-:-:S12]  /*0ad0*/  UIMAD UR4, UR4, UR5, URZ ;  /* 0x00000005040472a4 */ /* 0x008fd8000f8e02ff */
.L_x_13:
[----:B------:R-:W-:-:S13]  /*0ae0*/  ISETP.EQ.AND P2, PT, R8, R9, PT ;  /* 0x000000090800720c */ /* 0x000fda0003f42270 */
[----:B0--3--:R-:W-:Y:S05]  /*0af0*/  @P0 EXIT P2 ;  /* 0x000000000000094d */ /* 0x009fea0001000000 */
[----:B------:R-:W-:-:S13]  /*0b00*/  ISETP.GE.AND P2, PT, R6, RZ, PT ;  /* 0x000000ff0600720c */ /* 0x000fda0003f46270 */
[----:B------:R-:W-:Y:S05]  /*0b10*/  @!P2 BRA `(.L_x_8) ;  /* 0x00000004001ca947 */ /* 0x000fea0003800000 */
[----:B------:R-:W0:Y:S01]  /*0b20*/  LDC.64 R4, c[0x0][0x388] ;  /* 0x0000e200ff047b82 */ /* 0x000e220000000a00 */
[C---:B------:R-:W-:Y:S01]  /*0b30*/  ISETP.GT.AND P2, PT, R8.reuse, 0x1, PT ;  /* 0x000000010800780c */ /* 0x040fe20003f44270 */
[----:B------:R-:W-:Y:S01]  /*0b40*/  BSSY.RECONVERGENT B0, `(.L_x_8) ;  /* 0x0000044000007945 */ /* 0x000fe20003800200 */
[----:B------:R-:W-:Y:S02]  /*0b50*/  MOV R3, R7 ;  /* 0x0000000700037202 */ /* 0x000fe40000000f00 */
[----:B------:R-:W-:-:S13]  /*0b60*/  ISETP.LT.U32.AND P2, PT, R8, UR6, P2 ;  /* 0x0000000608007c0c */ /* 0x000fda0009741070 */
.L_x_12:
[----:B------:R-:W-:-:S13]  /*0b70*/  ISETP.EQ.AND P3, PT, R3, R0, PT ;  /* 0x000000000300720c */ /* 0x000fda0003f62270 */
[----:B---3--:R-:W-:Y:S05]  /*0b80*/  @P1 BRA P3, `(.L_x_9) ;  /* 0x0000000000fc1947 */ /* 0x008fea0001800000 */
[C---:B------:R-:W-:Y:S01]  /*0b90*/  ISETP.GE.U32.OR P3, PT, R3.reuse, UR7, !P2 ;  /* 0x0000000703007c0c */ /* 0x040fe2000d766470 */
[----:B------:R-:W-:Y:S03]  /*0ba0*/  BSSY.RECONVERGENT B1, `(.L_x_10) ;  /* 0x000003a000017945 */ /* 0x000fe60003800200 */
[----:B------:R-:W-:-:S13]  /*0bb0*/  ISETP.LT.U32.OR P3, PT, R3, 0x2, P3 ;  /* 0x000000020300780c */ /* 0x000fda0001f61470 */
[----:B------:R-:W-:Y:S05]  /*0bc0*/  @P3 BRA `(.L_x_11) ;  /* 0x0000000000dc3947 */ /* 0x000fea0003800000 */
[----:B------:R-:W-:Y:S02]  /*0bd0*/  IMAD R23, R3, UR10, R8 ;  /* 0x0000000a03177c24 */ /* 0x000fe4000f8e0208 */
[----:B------:R-:W-:-:S04]  /*0be0*/  IMAD R2, RZ, RZ, -UR10 ;  /* 0x8000000aff027e24 */ /* 0x000fc8000f8e02ff */
[----:B-1----:R-:W-:-:S05]  /*0bf0*/  IMAD R15, R2, 0x2, R23 ;  /* 0x00000002020f7824 */ /* 0x002fca00078e0217 */
[----:B------:R-:W-:-:S04]  /*0c00*/  ISETP.GE.AND P5, PT, R15, RZ, PT ;  /* 0x000000ff0f00720c */ /* 0x000fc80003fa6270 */
[----:B------:R-:W-:-:S13]  /*0c10*/  ISETP.GE.U32.OR P5, PT, R15, UR4, !P5 ;  /* 0x000000040f007c0c */ /* 0x000fda000efa6470 */
[----:B------:R-:W1:Y:S08]  /*0c20*/  @!P5 LDC.64 R10, c[0x0][0x390] ;  /* 0x0000e400ff0adb82 */ /* 0x000e700000000a00 */
[----:B--2---:R-:W2:Y:S01]  /*0c30*/  @!P5 LDC.64 R12, c[0x0][0x398] ;  /* 0x0000e600ff0cdb82 */ /* 0x004ea20000000a00 */
[----:B-1----:R-:W-:-:S06]  /*0c40*/  @!P5 IMAD.WIDE.U32 R10, R15, 0x4, R10 ;  /* 0x000000040f0ad825 */ /* 0x002fcc00078e000a */
[----:B------:R-:W3:Y:S04]  /*0c50*/  @!P5 LDG.E R10, desc[UR8][R10.64] ;  /* 0x000000080a0ad981 */ /* 0x000ee8000c1e1900 */
[----:B--2---:R-:W2:Y:S01]  /*0c60*/  @!P5 LDG.E R12, desc[UR8][R12.64] ;  /* 0x000000080c0cd981 */ /* 0x004ea2000c1e1900 */
[----:B------:R-:W-:-:S05]  /*0c70*/  VIADD R17, R23, -UR10 ;  /* 0x8000000a17117c36 */ /* 0x000fca0008000000 */
[----:B------:R-:W-:-:S04]  /*0c80*/  ISETP.GE.AND P4, PT, R17, RZ, PT ;  /* 0x000000ff1100720c */ /* 0x000fc80003f86270 */
[----:B------:R-:W-:Y:S01]  /*0c90*/  ISETP.GE.U32.OR P4, PT, R17, UR4, !P4 ;  /* 0x0000000411007c0c */ /* 0x000fe2000e786470 */
[C---:B------:R-:W-:Y:S02]  /*0ca0*/  VIADD R27, R23.reuse, UR10 ;  /* 0x0000000a171b7c36 */ /* 0x040fe40008000000 */
[----:B------:R-:W-:Y:S01]  /*0cb0*/  HFMA2 R2, -RZ, RZ, 0, 0 ;  /* 0x00000000ff027431 */ /* 0x000fe200000001ff */
[----:B------:R-:W-:Y:S01]  /*0cc0*/  ISETP.GE.AND P3, PT, R23, RZ, PT ;  /* 0x000000ff1700720c */ /* 0x000fe20003f66270 */
[C---:B------:R-:W-:Y:S01]  /*0cd0*/  VIADD R22, R27.reuse, UR10 ;  /* 0x0000000a1b167c36 */ /* 0x040fe20008000000 */
[----:B------:R-:W-:-:S07]  /*0ce0*/  ISETP.GE.AND P6, PT, R27, RZ, PT ;  /* 0x000000ff1b00720c */ /* 0x000fce0003fc6270 */
[----:B------:R-:W1:Y:S01]  /*0cf0*/  @!P4 LDC.64 R28, c[0x0][0x390] ;  /* 0x0000e400ff1ccb82 */ /* 0x000e620000000a00 */
[----:B------:R-:W-:-:S07]  /*0d00*/  ISETP.GE.U32.OR P3, PT, R23, UR4, !P3 ;  /* 0x0000000417007c0c */ /* 0x000fce000df66470 */
[----:B------:R-:W4:Y:S01]  /*0d10*/  @!P4 LDC.64 R24, c[0x0][0x398] ;  /* 0x0000e600ff18cb82 */ /* 0x000f220000000a00 */
[----:B-1----:R-:W-:-:S06]  /*0d20*/  @!P4 IMAD.WIDE.U32 R28, R17, 0x4, R28 ;  /* 0x00000004111cc825 */ /* 0x002fcc00078e001c */
[----:B------:R-:W5:Y:S04]  /*0d30*/  @!P4 LDG.E R29, desc[UR8][R28.64] ;  /* 0x000000081c1dc981 */ /* 0x000f68000c1e1900 */
[----:B----4-:R-:W4:Y:S01]  /*0d40*/  @!P4 LDG.E R24, desc[UR8][R24.64+0x4] ;  /* 0x000004081818c981 */ /* 0x010f22000c1e1900 */
[----:B--2---:R-:W-:Y:S02]  /*0d50*/  @!P5 I2FP.F32.S32 R15, R12 ;  /* 0x0000000c000fd245 */ /* 0x004fe40000201400 */
[----:B------:R-:W1:Y:S03]  /*0d60*/  @!P3 LDC.64 R12, c[0x0][0x390] ;  /* 0x0000e400ff0cbb82 */ /* 0x000e660000000a00 */
[----:B---3--:R-:W-:Y:S01]  /*0d70*/  @!P5 FFMA R2, R10, R15, RZ ;  /* 0x0000000f0a02d223 */ /* 0x008fe200000000ff */
[----:B------:R-:W-:-:S02]  /*0d80*/  ISETP.GE.U32.OR P5, PT, R27, UR4, !P6 ;  /* 0x000000041b007c0c */ /* 0x000fc4000f7a6470 */
[----:B------:R-:W-:-:S04]  /*0d90*/  ISETP.GE.AND P6, PT, R22, RZ, PT ;  /* 0x000000ff1600720c */ /* 0x000fc80003fc6270 */
[----:B------:R-:W-:Y:S01]  /*0da0*/  ISETP.GE.U32.OR P6, PT, R22, UR4, !P6 ;  /* 0x0000000416007c0c */ /* 0x000fe2000f7c6470 */
[----:B------:R-:W2:Y:S08]  /*0db0*/  @!P3 LDC.64 R10, c[0x0][0x398] ;  /* 0x0000e600ff0abb82 */ /* 0x000eb00000000a00 */
[----:B------:R-:W3:Y:S08]  /*0dc0*/  @!P5 LDC.64 R14, c[0x0][0x390] ;  /* 0x0000e400ff0edb82 */ /* 0x000ef00000000a00 */
[----:B------:R-:W0:Y:S08]  /*0dd0*/  @!P5 LDC.64 R16, c[0x0][0x398] ;  /* 0x0000e600ff10db82 */ /* 0x000e300000000a00 */
[----:B------:R-:W5:Y:S01]  /*0de0*/  @!P6 LDC.64 R18, c[0x0][0x390] ;  /* 0x0000e400ff12eb82 */ /* 0x000f620000000a00 */
[----:B-1----:R-:W-:Y:S01]  /*0df0*/  @!P3 IMAD.WIDE.U32 R12, R23, 0x4, R12 ;  /* 0x00000004170cb825 */ /* 0x002fe200078e000c */
[----:B--2---:R-:W2:Y:S05]  /*0e00*/  @!P3 LDG.E R10, desc[UR8][R10.64+0x8] ;  /* 0x000008080a0ab981 */ /* 0x004eaa000c1e1900 */
[----:B------:R-:W2:Y:S01]  /*0e10*/  @!P3 LDG.E R13, desc[UR8][R12.64] ;  /* 0x000000080c0db981 */ /* 0x000ea2000c1e1900 */
[----:B------:R-:W1:Y:S01]  /*0e20*/  @!P6 LDC.64 R20, c[0x0][0x398] ;  /* 0x0000e600ff14eb82 */ /* 0x000e620000000a00 */
[----:B---3--:R-:W-:-:S06]  /*0e30*/  @!P5 IMAD.WIDE.U32 R14, R27, 0x4, R14 ;  /* 0x000000041b0ed825 */ /* 0x008fcc00078e000e */
[----:B------:R-:W3:Y:S04]  /*0e40*/  @!P5 LDG.E R15, desc[UR8][R14.64] ;  /* 0x000000080e0fd981 */ /* 0x000ee8000c1e1900 */
[----:B0-----:R-:W3:Y:S01]  /*0e50*/  @!P5 LDG.E R16, desc[UR8][R16.64+0xc] ;  /* 0x00000c081010d981 */ /* 0x001ee2000c1e1900 */
[----:B-----5:R-:W-:-:S06]  /*0e60*/  @!P6 IMAD.WIDE.U32 R18, R22, 0x4, R18 ;  /* 0x000000041612e825 */ /* 0x020fcc00078e0012 */
[----:B------:R-:W5:Y:S04]  /*0e70*/  @!P6 LDG.E R19, desc[UR8][R18.64] ;  /* 0x000000081213e981 */ /* 0x000f68000c1e1900 */
[----:B-1----:R-:W5:Y:S01]  /*0e80*/  @!P6 LDG.E R20, desc[UR8][R20.64+0x10] ;  /* 0x000010081414e981 */ /* 0x002f62000c1e1900 */
[----:B----4-:R-:W-:-:S05]  /*0e90*/  @!P4 I2FP.F32.S32 R24, R24 ;  /* 0x000000180018c245 */ /* 0x010fca0000201400 */
[----:B------:R-:W-:Y:S01]  /*0ea0*/  @!P4 FFMA R2, R29, R24, R2 ;  /* 0x000000181d02c223 */ /* 0x000fe20000000002 */
[----:B--2---:R-:W-:-:S05]  /*0eb0*/  @!P3 I2FP.F32.S32 R22, R10 ;  /* 0x0000000a0016b245 */ /* 0x004fca0000201400 */
[----:B------:R-:W-:Y:S01]  /*0ec0*/  @!P3 FFMA R2, R13, R22, R2 ;  /* 0x000000160d02b223 */ /* 0x000fe20000000002 */
[----:B---3--:R-:W-:-:S05]  /*0ed0*/  @!P5 I2FP.F32.S32 R10, R16 ;  /* 0x00000010000ad245 */ /* 0x008fca0000201400 */
[----:B------:R-:W-:Y:S01]  /*0ee0*/  @!P5 FFMA R2, R15, R10, R2 ;  /* 0x0000000a0f02d223 */ /* 0x000fe20000000002 */
[----:B-----5:R-:W-:-:S05]  /*0ef0*/  @!P6 I2FP.F32.S32 R11, R20 ;  /* 0x00000014000be245 */ /* 0x020fca0000201400 */
[----:B------:R-:W-:Y:S01]  /*0f00*/  @!P6 FFMA R2, R19, R11, R2 ;  /* 0x0000000b1302e223 */ /* 0x000fe20000000002 */
[----:B------:R-:W-:-:S04]  /*0f10*/  IMAD.WIDE R10, R23, 0x4, R4 ;  /* 0x00000004170a7825 */ /* 0x000fc800078e0204 */
[----:B------:R-:W-:-:S05]  /*0f20*/  FMUL R13, R2, 0.0625 ;  /* 0x3d800000020d7820 */ /* 0x000fca0000400000 */
[----:B------:R3:W-:Y:S02]  /*0f30*/  STG.E desc[UR8][R10.64], R13 ;  /* 0x0000000d0a007986 */ /* 0x0007e4000c101908 */
.L_x_11:
[----:B------:R-:W-:Y:S05]  /*0f40*/  BSYNC.RECONVERGENT B1 ;  /* 0x0000000000017941 */ /* 0x000fea0003800200 */
.L_x_10:
[C---:B------:R-:W-:Y:S02]  /*0f50*/  ISETP.GE.AND P3, PT, R3.reuse, R0, PT ;  /* 0x000000000300720c */ /* 0x040fe40003f66270 */
[----:B------:R-:W-:-:S11]  /*0f60*/  IADD3 R3, PT, PT, R3, 0x1, RZ ;  /* 0x0000000103037810 */ /* 0x000fd60007ffe0ff */
[----:B------:R-:W-:Y:S05]  /*0f70*/  @!P3 BRA `(.L_x_12) ;  /* 0xfffffff800fcb947 */ /* 0x000fea000383ffff */
.L_x_9:
[----:B------:R-:W-:Y:S05]  /*0f80*/  BSYNC.RECONVERGENT B0 ;  /* 0x0000000000007941 */ /* 0x000fea0003800200 */
.L_x_8:
[C---:B------:R-:W-:Y:S01]  /*0f90*/  ISETP.GE.AND P2, PT, R8.reuse, R9, PT ;  /* 0x000000090800720c */ /* 0x040fe20003f46270 */
[----:B------:R-:W-:-:S12]  /*0fa0*/  VIADD R8, R8, 0x1 ;  /* 0x0000000108087836 */ /* 0x000fd80000000000 */
[----:B------:R-:W-:Y:S05]  /*0fb0*/  @!P2 BRA `(.L_x_13) ;  /* 0xfffffff800c8a947 */ /* 0x000fea000383ffff */
[----:B------:R-:W-:Y:S05]  /*0fc0*/  EXIT ;  /* 0x000000000000794d */ /* 0x000fea0003800000 */
.L_x_14:
[----:B------:R-:W-:-:S00]  /*0fd0*/  BRA `(.L_x_14) ;  /* 0xfffffffc00fc7947 */ /* 0x000fc0000383ffff */
[----:B------:R-:W-:-:S00]  /*0fe0*/  NOP ;  /* 0x0000000000007918 */ /* 0x000fc00000000000 */
        /* <DEDUP_REMOVED lines=9> */
.L_x_15:


//--------------------- .nv.shared.reserved.0     --------------------------
	.section	.nv.shared.reserved.0,"aw",@nobits
	.weak		__nv_reservedSMEM_offset_0_alias
	.size		__nv_reservedSMEM_offset_0_alias, 0, 64
	.other		__nv_reservedSMEM_offset_0_alias,@"STO_CUDA_RESERVED_SHARED STV_DEFAULT"
__nv_reservedSMEM_offset_0_alias:
	.zero		0
	.zero		64


//--------------------- .nv.constant0._Z18weightedBlurKernelPiPfS0_S_jj --------------------------
	.section	.nv.constant0._Z18weightedBlurKernelPiPfS0_S_jj,"a",@progbits
	.sectionflags	@""
	.align	4
.nv.constant0._Z18weightedBlurKernelPiPfS0_S_jj:
	.zero		936


//--------------------- SYMBOLS --------------------------

	.type		.nv.reservedSmem.offset0,@object
	.size		.nv.reservedSmem.offset0,0x4
